//
// Generated by NVIDIA NVVM Compiler
//
// Compiler Build ID: CL-36424714
// Cuda compilation tools, release 13.0, V13.0.88
// Based on NVVM 20.0.0
//

.version 9.0
.target sm_100
.address_size 64

	// .globl	default_function_kernel

.visible .entry default_function_kernel(
	.param .u64 .ptr .align 1 default_function_kernel_param_0,
	.param .u64 .ptr .align 1 default_function_kernel_param_1,
	.param .u64 .ptr .align 1 default_function_kernel_param_2,
	.param .u64 .ptr .align 1 default_function_kernel_param_3
)
.maxntid 28
{
	.reg .b32 	%r<3>;
	.reg .b32 	%f<5>;
	.reg .b64 	%rd<16>;

	ld.param.u64 	%rd1, [default_function_kernel_param_0];
	ld.param.u64 	%rd2, [default_function_kernel_param_1];
	ld.param.u64 	%rd3, [default_function_kernel_param_2];
	ld.param.u64 	%rd4, [default_function_kernel_param_3];
	cvta.to.global.u64 	%rd5, %rd2;
	cvta.to.global.u64 	%rd6, %rd3;
	cvta.to.global.u64 	%rd7, %rd1;
	cvta.to.global.u64 	%rd8, %rd4;
	mov.u32 	%r1, %tid.x;
	mul.wide.u32 	%rd9, %r1, 4;
	add.s64 	%rd10, %rd8, %rd9;
	ld.global.nc.f32 	%f1, [%rd10];
	shl.b32 	%r2, %r1, 1;
	cvt.u64.u32 	%rd11, %r2;
	and.b64  	%rd12, %rd11, 4;
	add.s64 	%rd13, %rd7, %rd12;
	ld.global.nc.f32 	%f2, [%rd13];
	add.s64 	%rd14, %rd6, %rd12;
	ld.global.nc.f32 	%f3, [%rd14];
	fma.rn.f32 	%f4, %f1, %f2, %f3;
	add.s64 	%rd15, %rd5, %rd9;
	st.global.f32 	[%rd15], %f4;
	ret;

}


// ===== COMPILED SASS (sm_100) =====

	.target	sm_100

	.elftype	@"ET_EXEC"


//--------------------- .note.nv.tkinfo           --------------------------
	.section	.note.nv.tkinfo,"",@"SHT_NOTE"
	.sectionflags	@"SHF_NOTE_NV_TKINFO"
	.tkinfo
        /*0018*/ 	.word	0x00000002
        /*0030*/ 	.string	""
        /*0030*/ 	.string	"ptxas"
        /*0030*/ 	.string	"Cuda compilation tools, release 13.0, V13.0.88"
        /*0030*/ 	.string	"Build cuda_13.0.r13.0/compiler.36424714_0"
        /*0030*/ 	.string	"-arch sm_100 -m 64 "



//--------------------- .note.nv.cuinfo           --------------------------
	.section	.note.nv.cuinfo,"",@"SHT_NOTE"
	.sectionflags	@"SHF_NOTE_NV_CUINFO"
        /*0018*/ 	.short	0x0002
        /*001a*/ 	.short	0x0064
        /*001c*/ 	.short	0x0082
	.zero		2


//--------------------- .nv.info                  --------------------------
	.section	.nv.info,"",@"SHT_CUDA_INFO"
	.align	4


	//----- nvinfo : EIATTR_REGCOUNT
	.align		4
        /*0000*/ 	.byte	0x04, 0x2f
        /*0002*/ 	.short	(.L_1 - .L_0)
	.align		4
.L_0:
        /*0004*/ 	.word	index@(default_function_kernel)
        /*0008*/ 	.word	0x0000000e


	//----- nvinfo : EIATTR_FRAME_SIZE
	.align		4
.L_1:
        /*000c*/ 	.byte	0x04, 0x11
        /*000e*/ 	.short	(.L_3 - .L_2)
	.align		4
.L_2:
        /*0010*/ 	.word	index@(default_function_kernel)
        /*0014*/ 	.word	0x00000000


	//----- nvinfo : EIATTR_MIN_STACK_SIZE
	.align		4
.L_3:
        /*0018*/ 	.byte	0x04, 0x12
        /*001a*/ 	.short	(.L_5 - .L_4)
	.align		4
.L_4:
        /*001c*/ 	.word	index@(default_function_kernel)
        /*0020*/ 	.word	0x00000000
.L_5:


//--------------------- .nv.compat                --------------------------
	.section	.nv.compat,"",@"SHT_CUDA_COMPAT_INFO"
	.align	4
        /*0000*/ 	.byte	0x02, 0x09, 0x00, 0x00, 0x02, 0x02, 0x01, 0x00, 0x02, 0x05, 0x05, 0x00, 0x03, 0x07, 0x01, 0x01
        /*0010*/ 	.byte	0x02, 0x03, 0x00, 0x00, 0x02, 0x06, 0x01, 0x00, 0x04, 0x0b, 0x08, 0x00, 0x09, 0x00, 0x00, 0x00
        /*0020*/ 	.byte	0x00, 0x00, 0x00, 0x00


//--------------------- .nv.info.default_function_kernel --------------------------
	.section	.nv.info.default_function_kernel,"",@"SHT_CUDA_INFO"
	.sectionflags	@""
	.align	4


	//----- nvinfo : EIATTR_CUDA_API_VERSION
	.align		4
        /*0000*/ 	.byte	0x04, 0x37
        /*0002*/ 	.short	(.L_7 - .L_6)
.L_6:
        /*0004*/ 	.word	0x00000082


	//----- nvinfo : EIATTR_KPARAM_INFO
	.align		4
.L_7:
        /*0008*/ 	.byte	0x04, 0x17
        /*000a*/ 	.short	(.L_9 - .L_8)
.L_8:
        /*000c*/ 	.word	0x00000000
        /*0010*/ 	.short	0x0003
        /*0012*/ 	.short	0x0018
        /*0014*/ 	.byte	0x00, 0xf5, 0x21, 0x00


	//----- nvinfo : EIATTR_KPARAM_INFO
	.align		4
.L_9:
        /*0018*/ 	.byte	0x04, 0x17
        /*001a*/ 	.short	(.L_11 - .L_10)
.L_10:
        /*001c*/ 	.word	0x00000000
        /*0020*/ 	.short	0x0002
        /*0022*/ 	.short	0x0010
        /*0024*/ 	.byte	0x00, 0xf5, 0x21, 0x00


	//----- nvinfo : EIATTR_KPARAM_INFO
	.align		4
.L_11:
        /*0028*/ 	.byte	0x04, 0x17
        /*002a*/ 	.short	(.L_13 - .L_12)
.L_12:
        /*002c*/ 	.word	0x00000000
        /*0030*/ 	.short	0x0001
        /*0032*/ 	.short	0x0008
        /*0034*/ 	.byte	0x00, 0xf5, 0x21, 0x00


	//----- nvinfo : EIATTR_KPARAM_INFO
	.align		4
.L_13:
        /*0038*/ 	.byte	0x04, 0x17
        /*003a*/ 	.short	(.L_15 - .L_14)
.L_14:
        /*003c*/ 	.word	0x00000000
        /*0040*/ 	.short	0x0000
        /*0042*/ 	.short	0x0000
        /*0044*/ 	.byte	0x00, 0xf5, 0x21, 0x00


	//----- nvinfo : EIATTR_SPARSE_MMA_MASK
	.align		4
.L_15:
        /*0048*/ 	.byte	0x03, 0x50
        /*004a*/ 	.short	0x0000


	//----- nvinfo : EIATTR_MAXREG_COUNT
	.align		4
        /*004c*/ 	.byte	0x03, 0x1b
        /*004e*/ 	.short	0x00ff


	//----- nvinfo : EIATTR_MERCURY_ISA_VERSION
	.align		4
        /*0050*/ 	.byte	0x03, 0x5f
        /*0052*/ 	.short	0x0101


	//----- nvinfo : EIATTR_VRC_CTA_INIT_COUNT
	.align		4
        /*0054*/ 	.byte	0x02, 0x4a
	.zero		1
	.zero		1


	//----- nvinfo : EIATTR_EXIT_INSTR_OFFSETS
	.align		4
        /*0058*/ 	.byte	0x04, 0x1c
        /*005a*/ 	.short	(.L_17 - .L_16)


	//   ....[0]....
.L_16:
        /*005c*/ 	.word	0x00000140


	//----- nvinfo : EIATTR_MAX_THREADS
	.align		4
.L_17:
        /*0060*/ 	.byte	0x04, 0x05
        /*0062*/ 	.short	(.L_19 - .L_18)
.L_18:
        /*0064*/ 	.word	0x0000001c
        /*0068*/ 	.word	0x00000001
        /*006c*/ 	.word	0x00000001


	//----- nvinfo : EIATTR_CBANK_PARAM_SIZE
	.align		4
.L_19:
        /*0070*/ 	.byte	0x03, 0x19
        /*0072*/ 	.short	0x0020


	//----- nvinfo : EIATTR_PARAM_CBANK
	.align		4
        /*0074*/ 	.byte	0x04, 0x0a
        /*0076*/ 	.short	(.L_21 - .L_20)
	.align		4
.L_20:
        /*0078*/ 	.word	index@(.nv.constant0.default_function_kernel)
        /*007c*/ 	.short	0x0380
        /*007e*/ 	.short	0x0020


	//----- nvinfo : EIATTR_SW_WAR
	.align		4
.L_21:
        /*0080*/ 	.byte	0x04, 0x36
        /*0082*/ 	.short	(.L_23 - .L_22)
.L_22:
        /*0084*/ 	.word	0x00000008
.L_23:


//--------------------- .nv.callgraph             --------------------------
	.section	.nv.callgraph,"",@"SHT_CUDA_CALLGRAPH"
	.align	4
	.sectionentsize	8
	.align		4
        /*0000*/ 	.word	0x00000000
	.align		4
        /*0004*/ 	.word	0xffffffff
	.align		4
        /*0008*/ 	.word	0x00000000
	.align		4
        /*000c*/ 	.word	0xfffffffe
	.align		4
        /*0010*/ 	.word	0x00000000
	.align		4
        /*0014*/ 	.word	0xfffffffd
	.align		4
        /*0018*/ 	.word	0x00000000
	.align		4
        /*001c*/ 	.word	0xfffffffc


//--------------------- .text.default_function_kernel --------------------------
	.section	.text.default_function_kernel,"ax",@progbits
	.align	128
        .global         default_function_kernel
        .type           default_function_kernel,@function
        .size           default_function_kernel,(.L_x_1 - default_function_kernel)
        .other          default_function_kernel,@"STO_CUDA_ENTRY STV_DEFAULT"
default_function_kernel:
.text.default_function_kernel:
[----:B------:R-:W-:Y:S01]  /*0000*/  LDC R1, c[0x0][0x37c] ;  /* 0x0000df00ff017b82 */ /* 0x000fe20000000800 */
[----:B------:R-:W0:Y:S07]  /*0010*/  S2R R11, SR_TID.X ;  /* 0x00000000000b7919 */ /* 0x000e2e0000002100 */
[----:B------:R-:W1:Y:S01]  /*0020*/  LDC.64 R2, c[0x0][0x398] ;  /* 0x0000e600ff027b82 */ /* 0x000e620000000a00 */
[----:B------:R-:W2:Y:S01]  /*0030*/  LDCU.64 UR6, c[0x0][0x380] ;  /* 0x00007000ff0677ac */ /* 0x000ea20008000a00 */
[----:B------:R-:W3:Y:S06]  /*0040*/  LDCU.64 UR8, c[0x0][0x390] ;  /* 0x00007200ff0877ac */ /* 0x000eec0008000a00 */
[----:B------:R-:W4:Y:S01]  /*0050*/  LDC.64 R4, c[0x0][0x388] ;  /* 0x0000e200ff047b82 */ /* 0x000f220000000a00 */
[----:B------:R-:W5:Y:S01]  /*0060*/  LDCU.64 UR4, c[0x0][0x358] ;  /* 0x00006b00ff0477ac */ /* 0x000f620008000a00 */
[C---:B0-----:R-:W-:Y:S01]  /*0070*/  SHF.L.U32 R0, R11.reuse, 0x1, RZ ;  /* 0x000000010b007819 */ /* 0x041fe200000006ff */
[----:B-1----:R-:W-:-:S03]  /*0080*/  IMAD.WIDE.U32 R2, R11, 0x4, R2 ;  /* 0x000000040b027825 */ /* 0x002fc600078e0002 */
[----:B------:R-:W-:-:S03]  /*0090*/  LOP3.LUT R0, R0, 0x4, RZ, 0xc0, !PT ;  /* 0x0000000400007812 */ /* 0x000fc600078ec0ff */
[----:B-----5:R-:W5:Y:S01]  /*00a0*/  LDG.E.CONSTANT R2, desc[UR4][R2.64] ;  /* 0x0000000402027981 */ /* 0x020f62000c1e9900 */
[C---:B--2---:R-:W-:Y:S02]  /*00b0*/  IADD3 R6, P0, PT, R0.reuse, UR6, RZ ;  /* 0x0000000600067c10 */ /* 0x044fe4000ff1e0ff */
[----:B---3--:R-:W-:Y:S02]  /*00c0*/  IADD3 R8, P1, PT, R0, UR8, RZ ;  /* 0x0000000800087c10 */ /* 0x008fe4000ff3e0ff */
[----:B------:R-:W-:Y:S02]  /*00d0*/  IADD3.X R7, PT, PT, RZ, UR7, RZ, P0, !PT ;  /* 0x00000007ff077c10 */ /* 0x000fe400087fe4ff */
[----:B------:R-:W-:-:S04]  /*00e0*/  IADD3.X R9, PT, PT, RZ, UR9, RZ, P1, !PT ;  /* 0x00000009ff097c10 */ /* 0x000fc80008ffe4ff */
[----:B------:R-:W5:Y:S04]  /*00f0*/  LDG.E.CONSTANT R7, desc[UR4][R6.64] ;  /* 0x0000000406077981 */ /* 0x000f68000c1e9900 */
[----:B------:R-:W5:Y:S01]  /*0100*/  LDG.E.CONSTANT R9, desc[UR4][R8.64] ;  /* 0x0000000408097981 */ /* 0x000f62000c1e9900 */
[----:B----4-:R-:W-:-:S04]  /*0110*/  IMAD.WIDE.U32 R4, R11, 0x4, R4 ;  /* 0x000000040b047825 */ /* 0x010fc800078e0004 */
[----:B-----5:R-:W-:-:S05]  /*0120*/  FFMA R11, R2, R7, R9 ;  /* 0x00000007020b7223 */ /* 0x020fca0000000009 */
[----:B------:R-:W-:Y:S01]  /*0130*/  STG.E desc[UR4][R4.64], R11 ;  /* 0x0000000b04007986 */ /* 0x000fe2000c101904 */
[----:B------:R-:W-:Y:S05]  /*0140*/  EXIT ;  /* 0x000000000000794d */ /* 0x000fea0003800000 */
.L_x_0:
[----:B------:R-:W-:-:S00]  /*0150*/  BRA `(.L_x_0) ;  /* 0xfffffffc00fc7947 */ /* 0x000fc0000383ffff */
[----:B------:R-:W-:-:S00]  /*0160*/  NOP ;  /* 0x0000000000007918 */ /* 0x000fc00000000000 */
        /* <DEDUP_REMOVED lines=9> */
.L_x_1:


//--------------------- .nv.shared.reserved.0     --------------------------
	.section	.nv.shared.reserved.0,"aw",@nobits
	.weak		__nv_reservedSMEM_offset_0_alias
	.size		__nv_reservedSMEM_offset_0_alias, 0, 64
	.other		__nv_reservedSMEM_offset_0_alias,@"STO_CUDA_RESERVED_SHARED STV_DEFAULT"
__nv_reservedSMEM_offset_0_alias:
	.zero		0
	.zero		64


//--------------------- .nv.constant0.default_function_kernel --------------------------
	.section	.nv.constant0.default_function_kernel,"a",@progbits
	.sectionflags	@""
	.align	4
.nv.constant0.default_function_kernel:
	.zero		928


//--------------------- SYMBOLS --------------------------

	.type		.nv.reservedSmem.offset0,@object
	.size		.nv.reservedSmem.offset0,0x4
